//
// Generated by NVIDIA NVVM Compiler
//
// Compiler Build ID: CL-36424714
// Cuda compilation tools, release 13.0, V13.0.88
// Based on NVVM 20.0.0
//

.version 9.0
.target sm_100
.address_size 64

	// .globl	_Z5saxpyfPfS_S_i

.visible .entry _Z5saxpyfPfS_S_i(
	.param .f32 _Z5saxpyfPfS_S_i_param_0,
	.param .u64 .ptr .align 1 _Z5saxpyfPfS_S_i_param_1,
	.param .u64 .ptr .align 1 _Z5saxpyfPfS_S_i_param_2,
	.param .u64 .ptr .align 1 _Z5saxpyfPfS_S_i_param_3,
	.param .u32 _Z5saxpyfPfS_S_i_param_4
)
{
	.reg .pred 	%p<2>;
	.reg .b32 	%r<6>;
	.reg .b32 	%f<5>;
	.reg .b64 	%rd<11>;

	ld.param.f32 	%f1, [_Z5saxpyfPfS_S_i_param_0];
	ld.param.u64 	%rd1, [_Z5saxpyfPfS_S_i_param_1];
	ld.param.u64 	%rd2, [_Z5saxpyfPfS_S_i_param_2];
	ld.param.u64 	%rd3, [_Z5saxpyfPfS_S_i_param_3];
	ld.param.u32 	%r2, [_Z5saxpyfPfS_S_i_param_4];
	mov.u32 	%r3, %ntid.x;
	mov.u32 	%r4, %ctaid.x;
	mov.u32 	%r5, %tid.x;
	mad.lo.s32 	%r1, %r3, %r4, %r5;
	setp.ge.s32 	%p1, %r1, %r2;
	@%p1 bra 	$L__BB0_2;
	cvta.to.global.u64 	%rd4, %rd1;
	cvta.to.global.u64 	%rd5, %rd2;
	cvta.to.global.u64 	%rd6, %rd3;
	mul.wide.s32 	%rd7, %r1, 4;
	add.s64 	%rd8, %rd4, %rd7;
	ld.global.f32 	%f2, [%rd8];
	add.s64 	%rd9, %rd5, %rd7;
	ld.global.f32 	%f3, [%rd9];
	fma.rn.f32 	%f4, %f1, %f2, %f3;
	add.s64 	%rd10, %rd6, %rd7;
	st.global.f32 	[%rd10], %f4;
$L__BB0_2:
	ret;

}


// ===== COMPILED SASS (sm_100) =====

	.target	sm_100

	.elftype	@"ET_EXEC"


//--------------------- .note.nv.tkinfo           --------------------------
	.section	.note.nv.tkinfo,"",@"SHT_NOTE"
	.sectionflags	@"SHF_NOTE_NV_TKINFO"
	.tkinfo
        /*0018*/ 	.word	0x00000002
        /*0030*/ 	.string	""
        /*0030*/ 	.string	"ptxas"
        /*0030*/ 	.string	"Cuda compilation tools, release 13.0, V13.0.88"
        /*0030*/ 	.string	"Build cuda_13.0.r13.0/compiler.36424714_0"
        /*0030*/ 	.string	"-arch sm_100 -m 64 "



//--------------------- .note.nv.cuinfo           --------------------------
	.section	.note.nv.cuinfo,"",@"SHT_NOTE"
	.sectionflags	@"SHF_NOTE_NV_CUINFO"
        /*0018*/ 	.short	0x0002
        /*001a*/ 	.short	0x0064
        /*001c*/ 	.short	0x0082
	.zero		2


//--------------------- .nv.info                  --------------------------
	.section	.nv.info,"",@"SHT_CUDA_INFO"
	.align	4


	//----- nvinfo : EIATTR_REGCOUNT
	.align		4
        /*0000*/ 	.byte	0x04, 0x2f
        /*0002*/ 	.short	(.L_1 - .L_0)
	.align		4
.L_0:
        /*0004*/ 	.word	index@(_Z5saxpyfPfS_S_i)
        /*0008*/ 	.word	0x0000000c


	//----- nvinfo : EIATTR_FRAME_SIZE
	.align		4
.L_1:
        /*000c*/ 	.byte	0x04, 0x11
        /*000e*/ 	.short	(.L_3 - .L_2)
	.align		4
.L_2:
        /*0010*/ 	.word	index@(_Z5saxpyfPfS_S_i)
        /*0014*/ 	.word	0x00000000


	//----- nvinfo : EIATTR_MIN_STACK_SIZE
	.align		4
.L_3:
        /*0018*/ 	.byte	0x04, 0x12
        /*001a*/ 	.short	(.L_5 - .L_4)
	.align		4
.L_4:
        /*001c*/ 	.word	index@(_Z5saxpyfPfS_S_i)
        /*0020*/ 	.word	0x00000000
.L_5:


//--------------------- .nv.compat                --------------------------
	.section	.nv.compat,"",@"SHT_CUDA_COMPAT_INFO"
	.align	4
        /*0000*/ 	.byte	0x02, 0x09, 0x00, 0x00, 0x02, 0x02, 0x01, 0x00, 0x02, 0x05, 0x05, 0x00, 0x03, 0x07, 0x01, 0x01
        /*0010*/ 	.byte	0x02, 0x03, 0x00, 0x00, 0x02, 0x06, 0x01, 0x00, 0x04, 0x0b, 0x08, 0x00, 0x09, 0x00, 0x00, 0x00
        /*0020*/ 	.byte	0x00, 0x00, 0x00, 0x00


//--------------------- .nv.info._Z5saxpyfPfS_S_i --------------------------
	.section	.nv.info._Z5saxpyfPfS_S_i,"",@"SHT_CUDA_INFO"
	.sectionflags	@""
	.align	4


	//----- nvinfo : EIATTR_CUDA_API_VERSION
	.align		4
        /*0000*/ 	.byte	0x04, 0x37
        /*0002*/ 	.short	(.L_7 - .L_6)
.L_6:
        /*0004*/ 	.word	0x00000082


	//----- nvinfo : EIATTR_KPARAM_INFO
	.align		4
.L_7:
        /*0008*/ 	.byte	0x04, 0x17
        /*000a*/ 	.short	(.L_9 - .L_8)
.L_8:
        /*000c*/ 	.word	0x00000000
        /*0010*/ 	.short	0x0004
        /*0012*/ 	.short	0x0020
        /*0014*/ 	.byte	0x00, 0xf0, 0x11, 0x00


	//----- nvinfo : EIATTR_KPARAM_INFO
	.align		4
.L_9:
        /*0018*/ 	.byte	0x04, 0x17
        /*001a*/ 	.short	(.L_11 - .L_10)
.L_10:
        /*001c*/ 	.word	0x00000000
        /*0020*/ 	.short	0x0003
        /*0022*/ 	.short	0x0018
        /*0024*/ 	.byte	0x00, 0xf5, 0x21, 0x00


	//----- nvinfo : EIATTR_KPARAM_INFO
	.align		4
.L_11:
        /*0028*/ 	.byte	0x04, 0x17
        /*002a*/ 	.short	(.L_13 - .L_12)
.L_12:
        /*002c*/ 	.word	0x00000000
        /*0030*/ 	.short	0x0002
        /*0032*/ 	.short	0x0010
        /*0034*/ 	.byte	0x00, 0xf5, 0x21, 0x00


	//----- nvinfo : EIATTR_KPARAM_INFO
	.align		4
.L_13:
        /*0038*/ 	.byte	0x04, 0x17
        /*003a*/ 	.short	(.L_15 - .L_14)
.L_14:
        /*003c*/ 	.word	0x00000000
        /*0040*/ 	.short	0x0001
        /*0042*/ 	.short	0x0008
        /*0044*/ 	.byte	0x00, 0xf5, 0x21, 0x00


	//----- nvinfo : EIATTR_KPARAM_INFO
	.align		4
.L_15:
        /*0048*/ 	.byte	0x04, 0x17
        /*004a*/ 	.short	(.L_17 - .L_16)
.L_16:
        /*004c*/ 	.word	0x00000000
        /*0050*/ 	.short	0x0000
        /*0052*/ 	.short	0x0000
        /*0054*/ 	.byte	0x00, 0xf0, 0x11, 0x00


	//----- nvinfo : EIATTR_SPARSE_MMA_MASK
	.align		4
.L_17:
        /*0058*/ 	.byte	0x03, 0x50
        /*005a*/ 	.short	0x0000


	//----- nvinfo : EIATTR_MAXREG_COUNT
	.align		4
        /*005c*/ 	.byte	0x03, 0x1b
        /*005e*/ 	.short	0x00ff


	//----- nvinfo : EIATTR_MERCURY_ISA_VERSION
	.align		4
        /*0060*/ 	.byte	0x03, 0x5f
        /*0062*/ 	.short	0x0101


	//----- nvinfo : EIATTR_VRC_CTA_INIT_COUNT
	.align		4
        /*0064*/ 	.byte	0x02, 0x4a
	.zero		1
	.zero		1


	//----- nvinfo : EIATTR_EXIT_INSTR_OFFSETS
	.align		4
        /*0068*/ 	.byte	0x04, 0x1c
        /*006a*/ 	.short	(.L_19 - .L_18)


	//   ....[0]....
.L_18:
        /*006c*/ 	.word	0x00000070


	//   ....[1]....
        /*0070*/ 	.word	0x00000140


	//----- nvinfo : EIATTR_CBANK_PARAM_SIZE
	.align		4
.L_19:
        /*0074*/ 	.byte	0x03, 0x19
        /*0076*/ 	.short	0x0024


	//----- nvinfo : EIATTR_PARAM_CBANK
	.align		4
        /*0078*/ 	.byte	0x04, 0x0a
        /*007a*/ 	.short	(.L_21 - .L_20)
	.align		4
.L_20:
        /*007c*/ 	.word	index@(.nv.constant0._Z5saxpyfPfS_S_i)
        /*0080*/ 	.short	0x0380
        /*0082*/ 	.short	0x0024


	//----- nvinfo : EIATTR_SW_WAR
	.align		4
.L_21:
        /*0084*/ 	.byte	0x04, 0x36
        /*0086*/ 	.short	(.L_23 - .L_22)
.L_22:
        /*0088*/ 	.word	0x00000008
.L_23:


//--------------------- .nv.callgraph             --------------------------
	.section	.nv.callgraph,"",@"SHT_CUDA_CALLGRAPH"
	.align	4
	.sectionentsize	8
	.align		4
        /*0000*/ 	.word	0x00000000
	.align		4
        /*0004*/ 	.word	0xffffffff
	.align		4
        /*0008*/ 	.word	0x00000000
	.align		4
        /*000c*/ 	.word	0xfffffffe
	.align		4
        /*0010*/ 	.word	0x00000000
	.align		4
        /*0014*/ 	.word	0xfffffffd
	.align		4
        /*0018*/ 	.word	0x00000000
	.align		4
        /*001c*/ 	.word	0xfffffffc


//--------------------- .text._Z5saxpyfPfS_S_i    --------------------------
	.section	.text._Z5saxpyfPfS_S_i,"ax",@progbits
	.align	128
        .global         _Z5saxpyfPfS_S_i
        .type           _Z5saxpyfPfS_S_i,@function
        .size           _Z5saxpyfPfS_S_i,(.L_x_1 - _Z5saxpyfPfS_S_i)
        .other          _Z5saxpyfPfS_S_i,@"STO_CUDA_ENTRY STV_DEFAULT"
_Z5saxpyfPfS_S_i:
.text._Z5saxpyfPfS_S_i:
[----:B------:R-:W-:Y:S01]  /*0000*/  LDC R1, c[0x0][0x37c] ;  /* 0x0000df00ff017b82 */ /* 0x000fe20000000800 */
[----:B------:R-:W0:Y:S01]  /*0010*/  S2R R9, SR_CTAID.X ;  /* 0x0000000000097919 */ /* 0x000e220000002500 */
[----:B------:R-:W0:Y:S01]  /*0020*/  LDCU UR4, c[0x0][0x360] ;  /* 0x00006c00ff0477ac */ /* 0x000e220008000800 */
[----:B------:R-:W0:Y:S01]  /*0030*/  S2R R0, SR_TID.X ;  /* 0x0000000000007919 */ /* 0x000e220000002100 */
[----:B------:R-:W1:Y:S01]  /*0040*/  LDCU UR5, c[0x0][0x3a0] ;  /* 0x00007400ff0577ac */ /* 0x000e620008000800 */
[----:B0-----:R-:W-:-:S05]  /*0050*/  IMAD R9, R9, UR4, R0 ;  /* 0x0000000409097c24 */ /* 0x001fca000f8e0200 */
[----:B-1----:R-:W-:-:S13]  /*0060*/  ISETP.GE.AND P0, PT, R9, UR5, PT ;  /* 0x0000000509007c0c */ /* 0x002fda000bf06270 */
[----:B------:R-:W-:Y:S05]  /*0070*/  @P0 EXIT ;  /* 0x000000000000094d */ /* 0x000fea0003800000 */
[----:B------:R-:W0:Y:S01]  /*0080*/  LDC.64 R2, c[0x0][0x388] ;  /* 0x0000e200ff027b82 */ /* 0x000e220000000a00 */
[----:B------:R-:W1:Y:S01]  /*0090*/  LDCU.64 UR4, c[0x0][0x358] ;  /* 0x00006b00ff0477ac */ /* 0x000e620008000a00 */
[----:B------:R-:W2:Y:S06]  /*00a0*/  LDCU UR6, c[0x0][0x380] ;  /* 0x00007000ff0677ac */ /* 0x000eac0008000800 */
[----:B------:R-:W3:Y:S08]  /*00b0*/  LDC.64 R4, c[0x0][0x390] ;  /* 0x0000e400ff047b82 */ /* 0x000ef00000000a00 */
[----:B------:R-:W4:Y:S01]  /*00c0*/  LDC.64 R6, c[0x0][0x398] ;  /* 0x0000e600ff067b82 */ /* 0x000f220000000a00 */
[----:B0-----:R-:W-:-:S06]  /*00d0*/  IMAD.WIDE R2, R9, 0x4, R2 ;  /* 0x0000000409027825 */ /* 0x001fcc00078e0202 */
[----:B-1----:R-:W2:Y:S01]  /*00e0*/  LDG.E R2, desc[UR4][R2.64] ;  /* 0x0000000402027981 */ /* 0x002ea2000c1e1900 */
[----:B---3--:R-:W-:-:S06]  /*00f0*/  IMAD.WIDE R4, R9, 0x4, R4 ;  /* 0x0000000409047825 */ /* 0x008fcc00078e0204 */
[----:B------:R-:W2:Y:S01]  /*0100*/  LDG.E R5, desc[UR4][R4.64] ;  /* 0x0000000404057981 */ /* 0x000ea2000c1e1900 */
[----:B----4-:R-:W-:-:S04]  /*0110*/  IMAD.WIDE R6, R9, 0x4, R6 ;  /* 0x0000000409067825 */ /* 0x010fc800078e0206 */
[----:B--2---:R-:W-:-:S05]  /*0120*/  FFMA R9, R2, UR6, R5 ;  /* 0x0000000602097c23 */ /* 0x004fca0008000005 */
[----:B------:R-:W-:Y:S01]  /*0130*/  STG.E desc[UR4][R6.64], R9 ;  /* 0x0000000906007986 */ /* 0x000fe2000c101904 */
[----:B------:R-:W-:Y:S05]  /*0140*/  EXIT ;  /* 0x000000000000794d */ /* 0x000fea0003800000 */
.L_x_0:
[----:B------:R-:W-:-:S00]  /*0150*/  BRA `(.L_x_0) ;  /* 0xfffffffc00fc7947 */ /* 0x000fc0000383ffff */
[----:B------:R-:W-:-:S00]  /*0160*/  NOP ;  /* 0x0000000000007918 */ /* 0x000fc00000000000 */
        /* <DEDUP_REMOVED lines=9> */
.L_x_1:


//--------------------- .nv.shared.reserved.0     --------------------------
	.section	.nv.shared.reserved.0,"aw",@nobits
	.weak		__nv_reservedSMEM_offset_0_alias
	.size		__nv_reservedSMEM_offset_0_alias, 0, 64
	.other		__nv_reservedSMEM_offset_0_alias,@"STO_CUDA_RESERVED_SHARED STV_DEFAULT"
__nv_reservedSMEM_offset_0_alias:
	.zero		0
	.zero		64


//--------------------- .nv.constant0._Z5saxpyfPfS_S_i --------------------------
	.section	.nv.constant0._Z5saxpyfPfS_S_i,"a",@progbits
	.sectionflags	@""
	.align	4
.nv.constant0._Z5saxpyfPfS_S_i:
	.zero		932


//--------------------- SYMBOLS --------------------------

	.type		.nv.reservedSmem.offset0,@object
	.size		.nv.reservedSmem.offset0,0x4
